//
// Generated by NVIDIA NVVM Compiler
//
// Compiler Build ID: CL-36424714
// Cuda compilation tools, release 13.0, V13.0.88
// Based on NVVM 20.0.0
//

.version 9.0
.target sm_100
.address_size 64

	// .globl	_Z6kernelPfS_

.visible .entry _Z6kernelPfS_(
	.param .u64 .ptr .align 1 _Z6kernelPfS__param_0,
	.param .u64 .ptr .align 1 _Z6kernelPfS__param_1
)
{
	.reg .pred 	%p<7>;
	.reg .b32 	%r<9>;
	.reg .b32 	%f<22>;
	.reg .b64 	%rd<47>;

	ld.param.u64 	%rd19, [_Z6kernelPfS__param_0];
	ld.param.u64 	%rd20, [_Z6kernelPfS__param_1];
	cvta.to.global.u64 	%rd1, %rd19;
	cvta.to.global.u64 	%rd21, %rd20;
	mov.u32 	%r1, %ctaid.x;
	mov.u32 	%r2, %ntid.x;
	mul.lo.s32 	%r3, %r1, %r2;
	mov.u32 	%r4, %tid.x;
	add.s32 	%r5, %r3, %r4;
	mul.wide.u32 	%rd22, %r5, 4;
	add.s64 	%rd2, %rd21, %rd22;
	mov.b32 	%r6, 0;
	st.global.u32 	[%rd2], %r6;
	cvt.u64.u32 	%rd23, %r4;
	cvt.u64.u32 	%rd3, %r2;
	shl.b32 	%r7, %r3, 3;
	cvt.u64.u32 	%rd24, %r7;
	mov.u32 	%r8, %nctaid.x;
	mul.wide.u32 	%rd4, %r8, 8;
	add.s64 	%rd5, %rd23, %rd24;
	mul.wide.u32 	%rd25, %r2, 8;
	add.s64 	%rd6, %rd1, %rd25;
	mul.wide.u32 	%rd26, %r2, 12;
	add.s64 	%rd7, %rd1, %rd26;
	mul.wide.u32 	%rd27, %r2, 16;
	add.s64 	%rd8, %rd1, %rd27;
	mul.wide.u32 	%rd28, %r2, 20;
	add.s64 	%rd9, %rd1, %rd28;
	mul.wide.u32 	%rd29, %r2, 24;
	add.s64 	%rd10, %rd1, %rd29;
	mul.wide.u32 	%rd30, %r2, 28;
	add.s64 	%rd11, %rd1, %rd30;
	mov.pred 	%p6, -1;
	mov.f32 	%f21, 0f00000000;
	mov.b64 	%rd45, 1024;
	mov.b64 	%rd44, 0;
	mov.u64 	%rd46, %rd44;
$L__BB0_1:
	not.pred 	%p3, %p6;
	@%p3 bra 	$L__BB0_3;
	add.s64 	%rd31, %rd46, %rd44;
	mad.lo.s64 	%rd32, %rd3, %rd31, %rd5;
	shl.b64 	%rd33, %rd32, 2;
	add.s64 	%rd34, %rd1, %rd33;
	ld.global.f32 	%f5, [%rd34];
	add.f32 	%f6, %f5, %f21;
	st.global.f32 	[%rd2], %f6;
	shl.b64 	%rd35, %rd3, 2;
	add.s64 	%rd36, %rd34, %rd35;
	ld.global.f32 	%f7, [%rd36];
	add.f32 	%f8, %f7, %f6;
	st.global.f32 	[%rd2], %f8;
	add.s64 	%rd37, %rd6, %rd33;
	ld.global.f32 	%f9, [%rd37];
	add.f32 	%f10, %f9, %f8;
	st.global.f32 	[%rd2], %f10;
	add.s64 	%rd38, %rd7, %rd33;
	ld.global.f32 	%f11, [%rd38];
	add.f32 	%f12, %f11, %f10;
	st.global.f32 	[%rd2], %f12;
	add.s64 	%rd39, %rd8, %rd33;
	ld.global.f32 	%f13, [%rd39];
	add.f32 	%f14, %f13, %f12;
	st.global.f32 	[%rd2], %f14;
	add.s64 	%rd40, %rd9, %rd33;
	ld.global.f32 	%f15, [%rd40];
	add.f32 	%f16, %f15, %f14;
	st.global.f32 	[%rd2], %f16;
	add.s64 	%rd41, %rd10, %rd33;
	ld.global.f32 	%f17, [%rd41];
	add.f32 	%f18, %f17, %f16;
	st.global.f32 	[%rd2], %f18;
	add.s64 	%rd42, %rd11, %rd33;
	ld.global.f32 	%f19, [%rd42];
	add.f32 	%f21, %f19, %f18;
	st.global.f32 	[%rd2], %f21;
$L__BB0_3:
	add.s64 	%rd45, %rd45, -1;
	add.s64 	%rd44, %rd44, %rd4;
	setp.ne.s64 	%p5, %rd45, 0;
	mov.b64 	%rd46, 8;
	mov.pred 	%p6, 0;
	@%p5 bra 	$L__BB0_1;
	ret;

}


// ===== COMPILED SASS (sm_100) =====

	.target	sm_100

	.elftype	@"ET_EXEC"


//--------------------- .note.nv.tkinfo           --------------------------
	.section	.note.nv.tkinfo,"",@"SHT_NOTE"
	.sectionflags	@"SHF_NOTE_NV_TKINFO"
	.tkinfo
        /*0018*/ 	.word	0x00000002
        /*0030*/ 	.string	""
        /*0030*/ 	.string	"ptxas"
        /*0030*/ 	.string	"Cuda compilation tools, release 13.0, V13.0.88"
        /*0030*/ 	.string	"Build cuda_13.0.r13.0/compiler.36424714_0"
        /*0030*/ 	.string	"-arch sm_100 -m 64 "



//--------------------- .note.nv.cuinfo           --------------------------
	.section	.note.nv.cuinfo,"",@"SHT_NOTE"
	.sectionflags	@"SHF_NOTE_NV_CUINFO"
        /*0018*/ 	.short	0x0002
        /*001a*/ 	.short	0x0064
        /*001c*/ 	.short	0x0082
	.zero		2


//--------------------- .nv.info                  --------------------------
	.section	.nv.info,"",@"SHT_CUDA_INFO"
	.align	4


	//----- nvinfo : EIATTR_REGCOUNT
	.align		4
        /*0000*/ 	.byte	0x04, 0x2f
        /*0002*/ 	.short	(.L_1 - .L_0)
	.align		4
.L_0:
        /*0004*/ 	.word	index@(_Z6kernelPfS_)
        /*0008*/ 	.word	0x00000020


	//----- nvinfo : EIATTR_FRAME_SIZE
	.align		4
.L_1:
        /*000c*/ 	.byte	0x04, 0x11
        /*000e*/ 	.short	(.L_3 - .L_2)
	.align		4
.L_2:
        /*0010*/ 	.word	index@(_Z6kernelPfS_)
        /*0014*/ 	.word	0x00000000


	//----- nvinfo : EIATTR_MIN_STACK_SIZE
	.align		4
.L_3:
        /*0018*/ 	.byte	0x04, 0x12
        /*001a*/ 	.short	(.L_5 - .L_4)
	.align		4
.L_4:
        /*001c*/ 	.word	index@(_Z6kernelPfS_)
        /*0020*/ 	.word	0x00000000
.L_5:


//--------------------- .nv.compat                --------------------------
	.section	.nv.compat,"",@"SHT_CUDA_COMPAT_INFO"
	.align	4
        /*0000*/ 	.byte	0x02, 0x09, 0x00, 0x00, 0x02, 0x02, 0x01, 0x00, 0x02, 0x05, 0x05, 0x00, 0x03, 0x07, 0x01, 0x01
        /*0010*/ 	.byte	0x02, 0x03, 0x00, 0x00, 0x02, 0x06, 0x01, 0x00, 0x04, 0x0b, 0x08, 0x00, 0x09, 0x00, 0x00, 0x00
        /*0020*/ 	.byte	0x00, 0x00, 0x00, 0x00


//--------------------- .nv.info._Z6kernelPfS_    --------------------------
	.section	.nv.info._Z6kernelPfS_,"",@"SHT_CUDA_INFO"
	.sectionflags	@""
	.align	4


	//----- nvinfo : EIATTR_CUDA_API_VERSION
	.align		4
        /*0000*/ 	.byte	0x04, 0x37
        /*0002*/ 	.short	(.L_7 - .L_6)
.L_6:
        /*0004*/ 	.word	0x00000082


	//----- nvinfo : EIATTR_KPARAM_INFO
	.align		4
.L_7:
        /*0008*/ 	.byte	0x04, 0x17
        /*000a*/ 	.short	(.L_9 - .L_8)
.L_8:
        /*000c*/ 	.word	0x00000000
        /*0010*/ 	.short	0x0001
        /*0012*/ 	.short	0x0008
        /*0014*/ 	.byte	0x00, 0xf5, 0x21, 0x00


	//----- nvinfo : EIATTR_KPARAM_INFO
	.align		4
.L_9:
        /*0018*/ 	.byte	0x04, 0x17
        /*001a*/ 	.short	(.L_11 - .L_10)
.L_10:
        /*001c*/ 	.word	0x00000000
        /*0020*/ 	.short	0x0000
        /*0022*/ 	.short	0x0000
        /*0024*/ 	.byte	0x00, 0xf5, 0x21, 0x00


	//----- nvinfo : EIATTR_SPARSE_MMA_MASK
	.align		4
.L_11:
        /*0028*/ 	.byte	0x03, 0x50
        /*002a*/ 	.short	0x0000


	//----- nvinfo : EIATTR_MAXREG_COUNT
	.align		4
        /*002c*/ 	.byte	0x03, 0x1b
        /*002e*/ 	.short	0x00ff


	//----- nvinfo : EIATTR_MERCURY_ISA_VERSION
	.align		4
        /*0030*/ 	.byte	0x03, 0x5f
        /*0032*/ 	.short	0x0101


	//----- nvinfo : EIATTR_VRC_CTA_INIT_COUNT
	.align		4
        /*0034*/ 	.byte	0x02, 0x4a
	.zero		1
	.zero		1


	//----- nvinfo : EIATTR_EXIT_INSTR_OFFSETS
	.align		4
        /*0038*/ 	.byte	0x04, 0x1c
        /*003a*/ 	.short	(.L_13 - .L_12)


	//   ....[0]....
.L_12:
        /*003c*/ 	.word	0x00000540


	//----- nvinfo : EIATTR_CBANK_PARAM_SIZE
	.align		4
.L_13:
        /*0040*/ 	.byte	0x03, 0x19
        /*0042*/ 	.short	0x0010


	//----- nvinfo : EIATTR_PARAM_CBANK
	.align		4
        /*0044*/ 	.byte	0x04, 0x0a
        /*0046*/ 	.short	(.L_15 - .L_14)
	.align		4
.L_14:
        /*0048*/ 	.word	index@(.nv.constant0._Z6kernelPfS_)
        /*004c*/ 	.short	0x0380
        /*004e*/ 	.short	0x0010


	//----- nvinfo : EIATTR_SW_WAR
	.align		4
.L_15:
        /*0050*/ 	.byte	0x04, 0x36
        /*0052*/ 	.short	(.L_17 - .L_16)
.L_16:
        /*0054*/ 	.word	0x00000008
.L_17:


//--------------------- .nv.callgraph             --------------------------
	.section	.nv.callgraph,"",@"SHT_CUDA_CALLGRAPH"
	.align	4
	.sectionentsize	8
	.align		4
        /*0000*/ 	.word	0x00000000
	.align		4
        /*0004*/ 	.word	0xffffffff
	.align		4
        /*0008*/ 	.word	0x00000000
	.align		4
        /*000c*/ 	.word	0xfffffffe
	.align		4
        /*0010*/ 	.word	0x00000000
	.align		4
        /*0014*/ 	.word	0xfffffffd
	.align		4
        /*0018*/ 	.word	0x00000000
	.align		4
        /*001c*/ 	.word	0xfffffffc


//--------------------- .text._Z6kernelPfS_       --------------------------
	.section	.text._Z6kernelPfS_,"ax",@progbits
	.align	128
        .global         _Z6kernelPfS_
        .type           _Z6kernelPfS_,@function
        .size           _Z6kernelPfS_,(.L_x_3 - _Z6kernelPfS_)
        .other          _Z6kernelPfS_,@"STO_CUDA_ENTRY STV_DEFAULT"
_Z6kernelPfS_:
.text._Z6kernelPfS_:
[----:B------:R-:W-:Y:S01]  /*0000*/  LDC R1, c[0x0][0x37c] ;  /* 0x0000df00ff017b82 */ /* 0x000fe20000000800 */
[----:B------:R-:W0:Y:S07]  /*0010*/  S2R R9, SR_TID.X ;  /* 0x0000000000097919 */ /* 0x000e2e0000002100 */
[----:B------:R-:W1:Y:S01]  /*0020*/  S2UR UR4, SR_CTAID.X ;  /* 0x00000000000479c3 */ /* 0x000e620000002500 */
[----:B------:R-:W2:Y:S01]  /*0030*/  LDCU.64 UR10, c[0x0][0x358] ;  /* 0x00006b00ff0a77ac */ /* 0x000ea20008000a00 */
[----:B------:R-:W-:Y:S01]  /*0040*/  HFMA2 R27, -RZ, RZ, 0, 0 ;  /* 0x00000000ff1b7431 */ /* 0x000fe200000001ff */
[----:B------:R-:W-:Y:S01]  /*0050*/  UPLOP3.LUT UP0, UPT, UPT, UPT, UPT, 0x80, 0x8 ;  /* 0x000000000008789c */ /* 0x000fe20003f0f070 */
[----:B------:R-:W3:Y:S04]  /*0060*/  LDCU.64 UR14, c[0x0][0x380] ;  /* 0x00007000ff0e77ac */ /* 0x000ee80008000a00 */
[----:B------:R-:W1:Y:S01]  /*0070*/  LDC R19, c[0x0][0x360] ;  /* 0x0000d800ff137b82 */ /* 0x000e620000000800 */
[----:B------:R-:W4:Y:S01]  /*0080*/  LDCU UR12, c[0x0][0x370] ;  /* 0x00006e00ff0c77ac */ /* 0x000f220008000800 */
[----:B------:R-:W-:-:S06]  /*0090*/  UMOV UR13, 0x400 ;  /* 0x00000400000d7882 */ /* 0x000fcc0000000000 */
[----:B------:R-:W5:Y:S01]  /*00a0*/  LDC.64 R2, c[0x0][0x388] ;  /* 0x0000e200ff027b82 */ /* 0x000f620000000a00 */
[----:B------:R-:W-:Y:S01]  /*00b0*/  UMOV UR8, URZ ;  /* 0x000000ff00087c82 */ /* 0x000fe20008000000 */
[----:B------:R-:W-:Y:S01]  /*00c0*/  UMOV UR5, URZ ;  /* 0x000000ff00057c82 */ /* 0x000fe20008000000 */
[----:B------:R-:W-:Y:S01]  /*00d0*/  UMOV UR6, URZ ;  /* 0x000000ff00067c82 */ /* 0x000fe20008000000 */
[----:B------:R-:W-:-:S04]  /*00e0*/  UMOV UR7, URZ ;  /* 0x000000ff00077c82 */ /* 0x000fc80008000000 */
[----:B------:R-:W3:Y:S01]  /*00f0*/  LDC.64 R6, c[0x0][0x380] ;  /* 0x0000e000ff067b82 */ /* 0x000ee20000000a00 */
[----:B-1----:R-:W-:Y:S01]  /*0100*/  IMAD R4, R19, UR4, RZ ;  /* 0x0000000413047c24 */ /* 0x002fe2000f8e02ff */
[----:B------:R-:W-:-:S04]  /*0110*/  UMOV UR4, URZ ;  /* 0x000000ff00047c82 */ /* 0x000fc80008000000 */
[CC--:B0-----:R-:W-:Y:S02]  /*0120*/  IADD3 R5, PT, PT, R4.reuse, R9.reuse, RZ ;  /* 0x0000000904057210 */ /* 0x0c1fe40007ffe0ff */
[----:B------:R-:W-:-:S03]  /*0130*/  LEA R4, P0, R4, R9, 0x3 ;  /* 0x0000000904047211 */ /* 0x000fc600078018ff */
[----:B-----5:R-:W-:Y:S01]  /*0140*/  IMAD.WIDE.U32 R2, R5, 0x4, R2 ;  /* 0x0000000405027825 */ /* 0x020fe200078e0002 */
[----:B------:R-:W-:-:S04]  /*0150*/  IADD3.X R5, PT, PT, RZ, RZ, RZ, P0, !PT ;  /* 0x000000ffff057210 */ /* 0x000fc800007fe4ff */
[----:B--2---:R0:W-:Y:S01]  /*0160*/  STG.E desc[UR10][R2.64], RZ ;  /* 0x000000ff02007986 */ /* 0x0041e2000c10190a */
[----:B---3--:R-:W-:-:S04]  /*0170*/  IMAD.WIDE.U32 R8, R19, 0x8, R6 ;  /* 0x0000000813087825 */ /* 0x008fc800078e0006 */
[----:B------:R-:W-:-:S04]  /*0180*/  IMAD.WIDE.U32 R10, R19, 0xc, R6 ;  /* 0x0000000c130a7825 */ /* 0x000fc800078e0006 */
[----:B------:R-:W-:-:S04]  /*0190*/  IMAD.WIDE.U32 R12, R19, 0x10, R6 ;  /* 0x00000010130c7825 */ /* 0x000fc800078e0006 */
[----:B------:R-:W-:-:S04]  /*01a0*/  IMAD.WIDE.U32 R14, R19, 0x14, R6 ;  /* 0x00000014130e7825 */ /* 0x000fc800078e0006 */
[----:B------:R-:W-:-:S04]  /*01b0*/  IMAD.WIDE.U32 R16, R19, 0x18, R6 ;  /* 0x0000001813107825 */ /* 0x000fc800078e0006 */
[----:B0---4-:R-:W-:-:S07]  /*01c0*/  IMAD.WIDE.U32 R6, R19, 0x1c, R6 ;  /* 0x0000001c13067825 */ /* 0x011fce00078e0006 */
.L_x_1:
[----:B------:R-:W-:-:S04]  /*01d0*/  UIADD3 UR13, UP1, UPT, UR13, -0x1, URZ ;  /* 0xffffffff0d0d7890 */ /* 0x000fc8000ff3e0ff */
[----:B------:R-:W-:Y:S02]  /*01e0*/  UIADD3.X UR8, UPT, UPT, UR8, -0x1, URZ, UP1, !UPT ;  /* 0xffffffff08087890 */ /* 0x000fe40008ffe4ff */
[----:B------:R-:W-:-:S04]  /*01f0*/  UISETP.NE.U32.AND UP1, UPT, UR13, URZ, UPT ;  /* 0x000000ff0d00728c */ /* 0x000fc8000bf25070 */
[----:B------:R-:W-:Y:S01]  /*0200*/  UISETP.NE.AND.EX UP1, UPT, UR8, URZ, UPT, UP1 ;  /* 0x000000ff0800728c */ /* 0x000fe2000bf25310 */
[----:B0-----:R-:W-:Y:S10]  /*0210*/  BRA.U !UP0, `(.L_x_0) ;  /* 0x0000000108b87547 */ /* 0x001ff4000b800000 */
[----:B------:R-:W-:-:S04]  /*0220*/  UIADD3 UR6, UP0, UPT, UR4, UR6, URZ ;  /* 0x0000000604067290 */ /* 0x000fc8000ff1e0ff */
[----:B------:R-:W-:Y:S02]  /*0230*/  UIADD3.X UR9, UPT, UPT, UR5, UR7, URZ, UP0, !UPT ;  /* 0x0000000705097290 */ /* 0x000fe400087fe4ff */
[----:B------:R-:W-:-:S04]  /*0240*/  IMAD.WIDE.U32 R20, R19, UR6, R4 ;  /* 0x0000000613147c25 */ /* 0x000fc8000f8e0004 */
[----:B------:R-:W-:Y:S01]  /*0250*/  IMAD R21, R19, UR9, R21 ;  /* 0x0000000913157c24 */ /* 0x000fe2000f8e0215 */
[----:B------:R-:W-:-:S04]  /*0260*/  SHF.L.U32 R23, R20, 0x2, RZ ;  /* 0x0000000214177819 */ /* 0x000fc800000006ff */
[----:B------:R-:W-:Y:S02]  /*0270*/  SHF.L.U64.HI R21, R20, 0x2, R21 ;  /* 0x0000000214157819 */ /* 0x000fe40000010215 */
[----:B------:R-:W-:-:S04]  /*0280*/  IADD3 R28, P0, PT, R23, UR14, RZ ;  /* 0x0000000e171c7c10 */ /* 0x000fc8000ff1e0ff */
[----:B------:R-:W-:-:S05]  /*0290*/  IADD3.X R29, PT, PT, R21, UR15, RZ, P0, !PT ;  /* 0x0000000f151d7c10 */ /* 0x000fca00087fe4ff */
[----:B------:R-:W2:Y:S01]  /*02a0*/  LDG.E R0, desc[UR10][R28.64] ;  /* 0x0000000a1c007981 */ /* 0x000ea2000c1e1900 */
[----:B------:R-:W-:-:S04]  /*02b0*/  LEA R24, P0, R19, R28, 0x2 ;  /* 0x0000001c13187211 */ /* 0x000fc800078010ff */
[----:B------:R-:W-:Y:S01]  /*02c0*/  LEA.HI.X R25, R19, R29, RZ, 0x2, P0 ;  /* 0x0000001d13197211 */ /* 0x000fe200000f14ff */
[----:B--2---:R-:W-:-:S05]  /*02d0*/  FADD R0, R27, R0 ;  /* 0x000000001b007221 */ /* 0x004fca0000000000 */
[----:B------:R0:W-:Y:S04]  /*02e0*/  STG.E desc[UR10][R2.64], R0 ;  /* 0x0000000002007986 */ /* 0x0001e8000c10190a */
[----:B------:R-:W2:Y:S01]  /*02f0*/  LDG.E R25, desc[UR10][R24.64] ;  /* 0x0000000a18197981 */ /* 0x000ea2000c1e1900 */
[----:B------:R-:W-:-:S05]  /*0300*/  IADD3 R26, P0, PT, R8, R23, RZ ;  /* 0x00000017081a7210 */ /* 0x000fca0007f1e0ff */
[----:B------:R-:W-:Y:S02]  /*0310*/  IMAD.X R27, R9, 0x1, R21, P0 ;  /* 0x00000001091b7824 */ /* 0x000fe400000e0615 */
[----:B--2---:R-:W-:-:S05]  /*0320*/  FADD R18, R0, R25 ;  /* 0x0000001900127221 */ /* 0x004fca0000000000 */
[----:B------:R1:W-:Y:S04]  /*0330*/  STG.E desc[UR10][R2.64], R18 ;  /* 0x0000001202007986 */ /* 0x0003e8000c10190a */
[----:B------:R-:W2:Y:S01]  /*0340*/  LDG.E R27, desc[UR10][R26.64] ;  /* 0x0000000a1a1b7981 */ /* 0x000ea2000c1e1900 */
[----:B------:R-:W-:-:S04]  /*0350*/  IADD3 R28, P0, PT, R10, R23, RZ ;  /* 0x000000170a1c7210 */ /* 0x000fc80007f1e0ff */
[----:B------:R-:W-:Y:S01]  /*0360*/  IADD3.X R29, PT, PT, R11, R21, RZ, P0, !PT ;  /* 0x000000150b1d7210 */ /* 0x000fe200007fe4ff */
[----:B--2---:R-:W-:-:S05]  /*0370*/  FADD R20, R18, R27 ;  /* 0x0000001b12147221 */ /* 0x004fca0000000000 */
[----:B------:R2:W-:Y:S04]  /*0380*/  STG.E desc[UR10][R2.64], R20 ;  /* 0x0000001402007986 */ /* 0x0005e8000c10190a */
[----:B------:R-:W0:Y:S01]  /*0390*/  LDG.E R29, desc[UR10][R28.64] ;  /* 0x0000000a1c1d7981 */ /* 0x000e22000c1e1900 */
[----:B------:R-:W-:-:S04]  /*03a0*/  IADD3 R24, P0, PT, R12, R23, RZ ;  /* 0x000000170c187210 */ /* 0x000fc80007f1e0ff */
[----:B------:R-:W-:Y:S01]  /*03b0*/  IADD3.X R25, PT, PT, R13, R21, RZ, P0, !PT ;  /* 0x000000150d197210 */ /* 0x000fe200007fe4ff */
[----:B0-----:R-:W-:-:S05]  /*03c0*/  FADD R0, R20, R29 ;  /* 0x0000001d14007221 */ /* 0x001fca0000000000 */
[----:B------:R0:W-:Y:S04]  /*03d0*/  STG.E desc[UR10][R2.64], R0 ;  /* 0x0000000002007986 */ /* 0x0001e8000c10190a */
[----:B------:R-:W1:Y:S01]  /*03e0*/  LDG.E R25, desc[UR10][R24.64] ;  /* 0x0000000a18197981 */ /* 0x000e62000c1e1900 */
[----:B------:R-:W-:-:S05]  /*03f0*/  IADD3 R26, P0, PT, R14, R23, RZ ;  /* 0x000000170e1a7210 */ /* 0x000fca0007f1e0ff */
[----:B------:R-:W-:Y:S02]  /*0400*/  IMAD.X R27, R15, 0x1, R21, P0 ;  /* 0x000000010f1b7824 */ /* 0x000fe400000e0615 */
[----:B-1----:R-:W-:-:S05]  /*0410*/  FADD R18, R0, R25 ;  /* 0x0000001900127221 */ /* 0x002fca0000000000 */
[----:B------:R0:W-:Y:S04]  /*0420*/  STG.E desc[UR10][R2.64], R18 ;  /* 0x0000001202007986 */ /* 0x0001e8000c10190a */
[----:B------:R-:W3:Y:S01]  /*0430*/  LDG.E R27, desc[UR10][R26.64] ;  /* 0x0000000a1a1b7981 */ /* 0x000ee2000c1e1900 */
[----:B------:R-:W-:-:S04]  /*0440*/  IADD3 R28, P0, PT, R16, R23, RZ ;  /* 0x00000017101c7210 */ /* 0x000fc80007f1e0ff */
[----:B------:R-:W-:Y:S01]  /*0450*/  IADD3.X R29, PT, PT, R17, R21, RZ, P0, !PT ;  /* 0x00000015111d7210 */ /* 0x000fe200007fe4ff */
[----:B---3--:R-:W-:-:S05]  /*0460*/  FADD R22, R18, R27 ;  /* 0x0000001b12167221 */ /* 0x008fca0000000000 */
[----:B------:R0:W-:Y:S04]  /*0470*/  STG.E desc[UR10][R2.64], R22 ;  /* 0x0000001602007986 */ /* 0x0001e8000c10190a */
[----:B------:R-:W3:Y:S01]  /*0480*/  LDG.E R29, desc[UR10][R28.64] ;  /* 0x0000000a1c1d7981 */ /* 0x000ee2000c1e1900 */
[----:B--2---:R-:W-:-:S04]  /*0490*/  IADD3 R20, P0, PT, R6, R23, RZ ;  /* 0x0000001706147210 */ /* 0x004fc80007f1e0ff */
[----:B------:R-:W-:Y:S01]  /*04a0*/  IADD3.X R21, PT, PT, R7, R21, RZ, P0, !PT ;  /* 0x0000001507157210 */ /* 0x000fe200007fe4ff */
[----:B---3--:R-:W-:-:S05]  /*04b0*/  FADD R23, R22, R29 ;  /* 0x0000001d16177221 */ /* 0x008fca0000000000 */
[----:B------:R0:W-:Y:S04]  /*04c0*/  STG.E desc[UR10][R2.64], R23 ;  /* 0x0000001702007986 */ /* 0x0001e8000c10190a */
[----:B------:R-:W2:Y:S02]  /*04d0*/  LDG.E R20, desc[UR10][R20.64] ;  /* 0x0000000a14147981 */ /* 0x000ea4000c1e1900 */
[----:B--2---:R-:W-:-:S05]  /*04e0*/  FADD R27, R23, R20 ;  /* 0x00000014171b7221 */ /* 0x004fca0000000000 */
[----:B------:R0:W-:Y:S02]  /*04f0*/  STG.E desc[UR10][R2.64], R27 ;  /* 0x0000001b02007986 */ /* 0x0001e4000c10190a */
.L_x_0:
[----:B------:R-:W-:Y:S02]  /*0500*/  UIMAD.WIDE.U32 UR4, UR12, 0x8, UR4 ;  /* 0x000000080c0478a5 */ /* 0x000fe4000f8e0004 */
[----:B------:R-:W-:Y:S01]  /*0510*/  UPLOP3.LUT UP0, UPT, UPT, UPT, UPT, 0x40, 0x4 ;  /* 0x000000000004789c */ /* 0x000fe20003f0e870 */
[----:B------:R-:W-:Y:S01]  /*0520*/  UMOV UR6, 0x8 ;  /* 0x0000000800067882 */ /* 0x000fe20000000000 */
[----:B------:R-:W-:Y:S09]  /*0530*/  BRA.U UP1, `(.L_x_1) ;  /* 0xfffffffd01247547 */ /* 0x000ff2000b83ffff */
[----:B------:R-:W-:Y:S05]  /*0540*/  EXIT ;  /* 0x000000000000794d */ /* 0x000fea0003800000 */
.L_x_2:
[----:B------:R-:W-:-:S00]  /*0550*/  BRA `(.L_x_2) ;  /* 0xfffffffc00fc7947 */ /* 0x000fc0000383ffff */
[----:B------:R-:W-:-:S00]  /*0560*/  NOP ;  /* 0x0000000000007918 */ /* 0x000fc00000000000 */
        /* <DEDUP_REMOVED lines=9> */
.L_x_3:


//--------------------- .nv.shared.reserved.0     --------------------------
	.section	.nv.shared.reserved.0,"aw",@nobits
	.weak		__nv_reservedSMEM_offset_0_alias
	.size		__nv_reservedSMEM_offset_0_alias, 0, 64
	.other		__nv_reservedSMEM_offset_0_alias,@"STO_CUDA_RESERVED_SHARED STV_DEFAULT"
__nv_reservedSMEM_offset_0_alias:
	.zero		0
	.zero		64


//--------------------- .nv.constant0._Z6kernelPfS_ --------------------------
	.section	.nv.constant0._Z6kernelPfS_,"a",@progbits
	.sectionflags	@""
	.align	4
.nv.constant0._Z6kernelPfS_:
	.zero		912


//--------------------- SYMBOLS --------------------------

	.type		.nv.reservedSmem.offset0,@object
	.size		.nv.reservedSmem.offset0,0x4
